//
// Generated by NVIDIA NVVM Compiler
//
// Compiler Build ID: CL-36424714
// Cuda compilation tools, release 13.0, V13.0.88
// Based on NVVM 20.0.0
//

.version 9.0
.target sm_100
.address_size 64

	// .globl	_Z4gemvPKfS0_Pfii

.visible .entry _Z4gemvPKfS0_Pfii(
	.param .u64 .ptr .align 1 _Z4gemvPKfS0_Pfii_param_0,
	.param .u64 .ptr .align 1 _Z4gemvPKfS0_Pfii_param_1,
	.param .u64 .ptr .align 1 _Z4gemvPKfS0_Pfii_param_2,
	.param .u32 _Z4gemvPKfS0_Pfii_param_3,
	.param .u32 _Z4gemvPKfS0_Pfii_param_4
)
{
	.reg .pred 	%p<11>;
	.reg .b32 	%r<38>;
	.reg .b32 	%f<112>;
	.reg .b64 	%rd<31>;

	ld.param.u64 	%rd11, [_Z4gemvPKfS0_Pfii_param_0];
	ld.param.u64 	%rd12, [_Z4gemvPKfS0_Pfii_param_1];
	ld.param.u64 	%rd10, [_Z4gemvPKfS0_Pfii_param_2];
	ld.param.u32 	%r24, [_Z4gemvPKfS0_Pfii_param_3];
	ld.param.u32 	%r23, [_Z4gemvPKfS0_Pfii_param_4];
	cvta.to.global.u64 	%rd1, %rd12;
	cvta.to.global.u64 	%rd2, %rd11;
	mov.u32 	%r25, %ctaid.x;
	mov.u32 	%r26, %ntid.x;
	mov.u32 	%r27, %tid.x;
	mad.lo.s32 	%r1, %r25, %r26, %r27;
	setp.ge.s32 	%p1, %r1, %r24;
	@%p1 bra 	$L__BB0_15;
	setp.lt.s32 	%p2, %r23, 1;
	mov.f32 	%f111, 0f00000000;
	@%p2 bra 	$L__BB0_14;
	mul.lo.s32 	%r2, %r23, %r1;
	and.b32  	%r3, %r23, 15;
	setp.lt.u32 	%p3, %r23, 16;
	mov.f32 	%f111, 0f00000000;
	mov.b32 	%r34, 0;
	@%p3 bra 	$L__BB0_5;
	and.b32  	%r34, %r23, 2147483632;
	neg.s32 	%r32, %r34;
	add.s64 	%rd3, %rd2, 32;
	add.s64 	%rd29, %rd1, 32;
	mov.f32 	%f111, 0f00000000;
	mov.u32 	%r31, %r2;
$L__BB0_4:
	.pragma "nounroll";
	mul.wide.s32 	%rd13, %r31, 4;
	add.s64 	%rd14, %rd3, %rd13;
	ld.global.f32 	%f18, [%rd14+-32];
	ld.global.f32 	%f19, [%rd29+-32];
	fma.rn.f32 	%f20, %f18, %f19, %f111;
	ld.global.f32 	%f21, [%rd14+-28];
	ld.global.f32 	%f22, [%rd29+-28];
	fma.rn.f32 	%f23, %f21, %f22, %f20;
	ld.global.f32 	%f24, [%rd14+-24];
	ld.global.f32 	%f25, [%rd29+-24];
	fma.rn.f32 	%f26, %f24, %f25, %f23;
	ld.global.f32 	%f27, [%rd14+-20];
	ld.global.f32 	%f28, [%rd29+-20];
	fma.rn.f32 	%f29, %f27, %f28, %f26;
	ld.global.f32 	%f30, [%rd14+-16];
	ld.global.f32 	%f31, [%rd29+-16];
	fma.rn.f32 	%f32, %f30, %f31, %f29;
	ld.global.f32 	%f33, [%rd14+-12];
	ld.global.f32 	%f34, [%rd29+-12];
	fma.rn.f32 	%f35, %f33, %f34, %f32;
	ld.global.f32 	%f36, [%rd14+-8];
	ld.global.f32 	%f37, [%rd29+-8];
	fma.rn.f32 	%f38, %f36, %f37, %f35;
	ld.global.f32 	%f39, [%rd14+-4];
	ld.global.f32 	%f40, [%rd29+-4];
	fma.rn.f32 	%f41, %f39, %f40, %f38;
	ld.global.f32 	%f42, [%rd14];
	ld.global.f32 	%f43, [%rd29];
	fma.rn.f32 	%f44, %f42, %f43, %f41;
	ld.global.f32 	%f45, [%rd14+4];
	ld.global.f32 	%f46, [%rd29+4];
	fma.rn.f32 	%f47, %f45, %f46, %f44;
	ld.global.f32 	%f48, [%rd14+8];
	ld.global.f32 	%f49, [%rd29+8];
	fma.rn.f32 	%f50, %f48, %f49, %f47;
	ld.global.f32 	%f51, [%rd14+12];
	ld.global.f32 	%f52, [%rd29+12];
	fma.rn.f32 	%f53, %f51, %f52, %f50;
	ld.global.f32 	%f54, [%rd14+16];
	ld.global.f32 	%f55, [%rd29+16];
	fma.rn.f32 	%f56, %f54, %f55, %f53;
	ld.global.f32 	%f57, [%rd14+20];
	ld.global.f32 	%f58, [%rd29+20];
	fma.rn.f32 	%f59, %f57, %f58, %f56;
	ld.global.f32 	%f60, [%rd14+24];
	ld.global.f32 	%f61, [%rd29+24];
	fma.rn.f32 	%f62, %f60, %f61, %f59;
	ld.global.f32 	%f63, [%rd14+28];
	ld.global.f32 	%f64, [%rd29+28];
	fma.rn.f32 	%f111, %f63, %f64, %f62;
	add.s32 	%r32, %r32, 16;
	add.s32 	%r31, %r31, 16;
	add.s64 	%rd29, %rd29, 64;
	setp.ne.s32 	%p4, %r32, 0;
	@%p4 bra 	$L__BB0_4;
$L__BB0_5:
	setp.eq.s32 	%p5, %r3, 0;
	@%p5 bra 	$L__BB0_14;
	and.b32  	%r11, %r23, 7;
	setp.lt.u32 	%p6, %r3, 8;
	@%p6 bra 	$L__BB0_8;
	add.s32 	%r29, %r34, %r2;
	mul.wide.s32 	%rd15, %r29, 4;
	add.s64 	%rd16, %rd2, %rd15;
	ld.global.f32 	%f66, [%rd16];
	mul.wide.u32 	%rd17, %r34, 4;
	add.s64 	%rd18, %rd1, %rd17;
	ld.global.f32 	%f67, [%rd18];
	fma.rn.f32 	%f68, %f66, %f67, %f111;
	ld.global.f32 	%f69, [%rd16+4];
	ld.global.f32 	%f70, [%rd18+4];
	fma.rn.f32 	%f71, %f69, %f70, %f68;
	ld.global.f32 	%f72, [%rd16+8];
	ld.global.f32 	%f73, [%rd18+8];
	fma.rn.f32 	%f74, %f72, %f73, %f71;
	ld.global.f32 	%f75, [%rd16+12];
	ld.global.f32 	%f76, [%rd18+12];
	fma.rn.f32 	%f77, %f75, %f76, %f74;
	ld.global.f32 	%f78, [%rd16+16];
	ld.global.f32 	%f79, [%rd18+16];
	fma.rn.f32 	%f80, %f78, %f79, %f77;
	ld.global.f32 	%f81, [%rd16+20];
	ld.global.f32 	%f82, [%rd18+20];
	fma.rn.f32 	%f83, %f81, %f82, %f80;
	ld.global.f32 	%f84, [%rd16+24];
	ld.global.f32 	%f85, [%rd18+24];
	fma.rn.f32 	%f86, %f84, %f85, %f83;
	ld.global.f32 	%f87, [%rd16+28];
	ld.global.f32 	%f88, [%rd18+28];
	fma.rn.f32 	%f111, %f87, %f88, %f86;
	add.s32 	%r34, %r34, 8;
$L__BB0_8:
	setp.eq.s32 	%p7, %r11, 0;
	@%p7 bra 	$L__BB0_14;
	and.b32  	%r14, %r23, 3;
	setp.lt.u32 	%p8, %r11, 4;
	@%p8 bra 	$L__BB0_11;
	add.s32 	%r30, %r34, %r2;
	mul.wide.s32 	%rd19, %r30, 4;
	add.s64 	%rd20, %rd2, %rd19;
	ld.global.f32 	%f90, [%rd20];
	mul.wide.u32 	%rd21, %r34, 4;
	add.s64 	%rd22, %rd1, %rd21;
	ld.global.f32 	%f91, [%rd22];
	fma.rn.f32 	%f92, %f90, %f91, %f111;
	ld.global.f32 	%f93, [%rd20+4];
	ld.global.f32 	%f94, [%rd22+4];
	fma.rn.f32 	%f95, %f93, %f94, %f92;
	ld.global.f32 	%f96, [%rd20+8];
	ld.global.f32 	%f97, [%rd22+8];
	fma.rn.f32 	%f98, %f96, %f97, %f95;
	ld.global.f32 	%f99, [%rd20+12];
	ld.global.f32 	%f100, [%rd22+12];
	fma.rn.f32 	%f111, %f99, %f100, %f98;
	add.s32 	%r34, %r34, 4;
$L__BB0_11:
	setp.eq.s32 	%p9, %r14, 0;
	@%p9 bra 	$L__BB0_14;
	mul.wide.u32 	%rd23, %r34, 4;
	add.s64 	%rd30, %rd1, %rd23;
	add.s32 	%r37, %r34, %r2;
	neg.s32 	%r36, %r14;
$L__BB0_13:
	.pragma "nounroll";
	mul.wide.s32 	%rd24, %r37, 4;
	add.s64 	%rd25, %rd2, %rd24;
	ld.global.f32 	%f101, [%rd25];
	ld.global.f32 	%f102, [%rd30];
	fma.rn.f32 	%f111, %f101, %f102, %f111;
	add.s64 	%rd30, %rd30, 4;
	add.s32 	%r37, %r37, 1;
	add.s32 	%r36, %r36, 1;
	setp.ne.s32 	%p10, %r36, 0;
	@%p10 bra 	$L__BB0_13;
$L__BB0_14:
	cvta.to.global.u64 	%rd26, %rd10;
	mul.wide.s32 	%rd27, %r1, 4;
	add.s64 	%rd28, %rd26, %rd27;
	st.global.f32 	[%rd28], %f111;
$L__BB0_15:
	ret;

}


// ===== COMPILED SASS (sm_100) =====

	.target	sm_100

	.elftype	@"ET_EXEC"


//--------------------- .note.nv.tkinfo           --------------------------
	.section	.note.nv.tkinfo,"",@"SHT_NOTE"
	.sectionflags	@"SHF_NOTE_NV_TKINFO"
	.tkinfo
        /*0018*/ 	.word	0x00000002
        /*0030*/ 	.string	""
        /*0030*/ 	.string	"ptxas"
        /*0030*/ 	.string	"Cuda compilation tools, release 13.0, V13.0.88"
        /*0030*/ 	.string	"Build cuda_13.0.r13.0/compiler.36424714_0"
        /*0030*/ 	.string	"-arch sm_100 -m 64 "



//--------------------- .note.nv.cuinfo           --------------------------
	.section	.note.nv.cuinfo,"",@"SHT_NOTE"
	.sectionflags	@"SHF_NOTE_NV_CUINFO"
        /*0018*/ 	.short	0x0002
        /*001a*/ 	.short	0x0064
        /*001c*/ 	.short	0x0082
	.zero		2


//--------------------- .nv.info                  --------------------------
	.section	.nv.info,"",@"SHT_CUDA_INFO"
	.align	4


	//----- nvinfo : EIATTR_REGCOUNT
	.align		4
        /*0000*/ 	.byte	0x04, 0x2f
        /*0002*/ 	.short	(.L_1 - .L_0)
	.align		4
.L_0:
        /*0004*/ 	.word	index@(_Z4gemvPKfS0_Pfii)
        /*0008*/ 	.word	0x0000001e


	//----- nvinfo : EIATTR_FRAME_SIZE
	.align		4
.L_1:
        /*000c*/ 	.byte	0x04, 0x11
        /*000e*/ 	.short	(.L_3 - .L_2)
	.align		4
.L_2:
        /*0010*/ 	.word	index@(_Z4gemvPKfS0_Pfii)
        /*0014*/ 	.word	0x00000000


	//----- nvinfo : EIATTR_MIN_STACK_SIZE
	.align		4
.L_3:
        /*0018*/ 	.byte	0x04, 0x12
        /*001a*/ 	.short	(.L_5 - .L_4)
	.align		4
.L_4:
        /*001c*/ 	.word	index@(_Z4gemvPKfS0_Pfii)
        /*0020*/ 	.word	0x00000000
.L_5:


//--------------------- .nv.compat                --------------------------
	.section	.nv.compat,"",@"SHT_CUDA_COMPAT_INFO"
	.align	4
        /*0000*/ 	.byte	0x02, 0x09, 0x00, 0x00, 0x02, 0x02, 0x01, 0x00, 0x02, 0x05, 0x05, 0x00, 0x03, 0x07, 0x01, 0x01
        /*0010*/ 	.byte	0x02, 0x03, 0x00, 0x00, 0x02, 0x06, 0x01, 0x00, 0x04, 0x0b, 0x08, 0x00, 0x09, 0x00, 0x00, 0x00
        /*0020*/ 	.byte	0x00, 0x00, 0x00, 0x00


//--------------------- .nv.info._Z4gemvPKfS0_Pfii --------------------------
	.section	.nv.info._Z4gemvPKfS0_Pfii,"",@"SHT_CUDA_INFO"
	.sectionflags	@""
	.align	4


	//----- nvinfo : EIATTR_CUDA_API_VERSION
	.align		4
        /*0000*/ 	.byte	0x04, 0x37
        /*0002*/ 	.short	(.L_7 - .L_6)
.L_6:
        /*0004*/ 	.word	0x00000082


	//----- nvinfo : EIATTR_KPARAM_INFO
	.align		4
.L_7:
        /*0008*/ 	.byte	0x04, 0x17
        /*000a*/ 	.short	(.L_9 - .L_8)
.L_8:
        /*000c*/ 	.word	0x00000000
        /*0010*/ 	.short	0x0004
        /*0012*/ 	.short	0x001c
        /*0014*/ 	.byte	0x00, 0xf0, 0x11, 0x00


	//----- nvinfo : EIATTR_KPARAM_INFO
	.align		4
.L_9:
        /*0018*/ 	.byte	0x04, 0x17
        /*001a*/ 	.short	(.L_11 - .L_10)
.L_10:
        /*001c*/ 	.word	0x00000000
        /*0020*/ 	.short	0x0003
        /*0022*/ 	.short	0x0018
        /*0024*/ 	.byte	0x00, 0xf0, 0x11, 0x00


	//----- nvinfo : EIATTR_KPARAM_INFO
	.align		4
.L_11:
        /*0028*/ 	.byte	0x04, 0x17
        /*002a*/ 	.short	(.L_13 - .L_12)
.L_12:
        /*002c*/ 	.word	0x00000000
        /*0030*/ 	.short	0x0002
        /*0032*/ 	.short	0x0010
        /*0034*/ 	.byte	0x00, 0xf5, 0x21, 0x00


	//----- nvinfo : EIATTR_KPARAM_INFO
	.align		4
.L_13:
        /*0038*/ 	.byte	0x04, 0x17
        /*003a*/ 	.short	(.L_15 - .L_14)
.L_14:
        /*003c*/ 	.word	0x00000000
        /*0040*/ 	.short	0x0001
        /*0042*/ 	.short	0x0008
        /*0044*/ 	.byte	0x00, 0xf5, 0x21, 0x00


	//----- nvinfo : EIATTR_KPARAM_INFO
	.align		4
.L_15:
        /*0048*/ 	.byte	0x04, 0x17
        /*004a*/ 	.short	(.L_17 - .L_16)
.L_16:
        /*004c*/ 	.word	0x00000000
        /*0050*/ 	.short	0x0000
        /*0052*/ 	.short	0x0000
        /*0054*/ 	.byte	0x00, 0xf5, 0x21, 0x00


	//----- nvinfo : EIATTR_SPARSE_MMA_MASK
	.align		4
.L_17:
        /*0058*/ 	.byte	0x03, 0x50
        /*005a*/ 	.short	0x0000


	//----- nvinfo : EIATTR_MAXREG_COUNT
	.align		4
        /*005c*/ 	.byte	0x03, 0x1b
        /*005e*/ 	.short	0x00ff


	//----- nvinfo : EIATTR_MERCURY_ISA_VERSION
	.align		4
        /*0060*/ 	.byte	0x03, 0x5f
        /*0062*/ 	.short	0x0101


	//----- nvinfo : EIATTR_VRC_CTA_INIT_COUNT
	.align		4
        /*0064*/ 	.byte	0x02, 0x4a
	.zero		1
	.zero		1


	//----- nvinfo : EIATTR_EXIT_INSTR_OFFSETS
	.align		4
        /*0068*/ 	.byte	0x04, 0x1c
        /*006a*/ 	.short	(.L_19 - .L_18)


	//   ....[0]....
.L_18:
        /*006c*/ 	.word	0x00000070


	//   ....[1]....
        /*0070*/ 	.word	0x00000a90


	//----- nvinfo : EIATTR_CBANK_PARAM_SIZE
	.align		4
.L_19:
        /*0074*/ 	.byte	0x03, 0x19
        /*0076*/ 	.short	0x0020


	//----- nvinfo : EIATTR_PARAM_CBANK
	.align		4
        /*0078*/ 	.byte	0x04, 0x0a
        /*007a*/ 	.short	(.L_21 - .L_20)
	.align		4
.L_20:
        /*007c*/ 	.word	index@(.nv.constant0._Z4gemvPKfS0_Pfii)
        /*0080*/ 	.short	0x0380
        /*0082*/ 	.short	0x0020


	//----- nvinfo : EIATTR_SW_WAR
	.align		4
.L_21:
        /*0084*/ 	.byte	0x04, 0x36
        /*0086*/ 	.short	(.L_23 - .L_22)
.L_22:
        /*0088*/ 	.word	0x00000008
.L_23:


//--------------------- .nv.callgraph             --------------------------
	.section	.nv.callgraph,"",@"SHT_CUDA_CALLGRAPH"
	.align	4
	.sectionentsize	8
	.align		4
        /*0000*/ 	.word	0x00000000
	.align		4
        /*0004*/ 	.word	0xffffffff
	.align		4
        /*0008*/ 	.word	0x00000000
	.align		4
        /*000c*/ 	.word	0xfffffffe
	.align		4
        /*0010*/ 	.word	0x00000000
	.align		4
        /*0014*/ 	.word	0xfffffffd
	.align		4
        /*0018*/ 	.word	0x00000000
	.align		4
        /*001c*/ 	.word	0xfffffffc


//--------------------- .text._Z4gemvPKfS0_Pfii   --------------------------
	.section	.text._Z4gemvPKfS0_Pfii,"ax",@progbits
	.align	128
        .global         _Z4gemvPKfS0_Pfii
        .type           _Z4gemvPKfS0_Pfii,@function
        .size           _Z4gemvPKfS0_Pfii,(.L_x_7 - _Z4gemvPKfS0_Pfii)
        .other          _Z4gemvPKfS0_Pfii,@"STO_CUDA_ENTRY STV_DEFAULT"
_Z4gemvPKfS0_Pfii:
.text._Z4gemvPKfS0_Pfii:
[----:B------:R-:W-:Y:S01]  /*0000*/  LDC R1, c[0x0][0x37c] ;  /* 0x0000df00ff017b82 */ /* 0x000fe20000000800 */
[----:B------:R-:W0:Y:S07]  /*0010*/  S2R R3, SR_TID.X ;  /* 0x0000000000037919 */ /* 0x000e2e0000002100 */
[----:B------:R-:W0:Y:S01]  /*0020*/  S2UR UR4, SR_CTAID.X ;  /* 0x00000000000479c3 */ /* 0x000e220000002500 */
[----:B------:R-:W1:Y:S07]  /*0030*/  LDCU UR5, c[0x0][0x398] ;  /* 0x00007300ff0577ac */ /* 0x000e6e0008000800 */
[----:B------:R-:W0:Y:S02]  /*0040*/  LDC R0, c[0x0][0x360] ;  /* 0x0000d800ff007b82 */ /* 0x000e240000000800 */
[----:B0-----:R-:W-:-:S05]  /*0050*/  IMAD R0, R0, UR4, R3 ;  /* 0x0000000400007c24 */ /* 0x001fca000f8e0203 */
[----:B-1----:R-:W-:-:S13]  /*0060*/  ISETP.GE.AND P0, PT, R0, UR5, PT ;  /* 0x0000000500007c0c */ /* 0x002fda000bf06270 */
[----:B------:R-:W-:Y:S05]  /*0070*/  @P0 EXIT ;  /* 0x000000000000094d */ /* 0x000fea0003800000 */
[----:B------:R-:W0:Y:S01]  /*0080*/  LDCU UR8, c[0x0][0x39c] ;  /* 0x00007380ff0877ac */ /* 0x000e220008000800 */
[----:B------:R-:W-:Y:S01]  /*0090*/  HFMA2 R15, -RZ, RZ, 0, 0 ;  /* 0x00000000ff0f7431 */ /* 0x000fe200000001ff */
[----:B------:R-:W1:Y:S01]  /*00a0*/  LDCU.64 UR16, c[0x0][0x358] ;  /* 0x00006b00ff1077ac */ /* 0x000e620008000a00 */
[----:B0-----:R-:W-:-:S09]  /*00b0*/  UISETP.GE.AND UP0, UPT, UR8, 0x1, UPT ;  /* 0x000000010800788c */ /* 0x001fd2000bf06270 */
[----:B-1----:R-:W-:Y:S05]  /*00c0*/  BRA.U !UP0, `(.L_x_0) ;  /* 0x0000000908647547 */ /* 0x002fea000b800000 */
[----:B------:R-:W-:Y:S02]  /*00d0*/  UISETP.GE.U32.AND UP1, UPT, UR8, 0x10, UPT ;  /* 0x000000100800788c */ /* 0x000fe4000bf26070 */
[----:B------:R-:W-:Y:S01]  /*00e0*/  IMAD R7, R0, UR8, RZ ;  /* 0x0000000800077c24 */ /* 0x000fe2000f8e02ff */
[----:B------:R-:W-:Y:S01]  /*00f0*/  ULOP3.LUT UR9, UR8, 0xf, URZ, 0xc0, !UPT ;  /* 0x0000000f08097892 */ /* 0x000fe2000f8ec0ff */
[----:B------:R-:W-:Y:S02]  /*0100*/  MOV R15, RZ ;  /* 0x000000ff000f7202 */ /* 0x000fe40000000f00 */
[----:B------:R-:W-:Y:S01]  /*0110*/  MOV R8, RZ ;  /* 0x000000ff00087202 */ /* 0x000fe20000000f00 */
[----:B------:R-:W-:Y:S02]  /*0120*/  UISETP.NE.AND UP0, UPT, UR9, URZ, UPT ;  /* 0x000000ff0900728c */ /* 0x000fe4000bf05270 */
[----:B------:R-:W-:Y:S09]  /*0130*/  BRA.U !UP1, `(.L_x_1) ;  /* 0x0000000509147547 */ /* 0x000ff2000b800000 */
[----:B------:R-:W0:Y:S01]  /*0140*/  LDCU.128 UR12, c[0x0][0x380] ;  /* 0x00007000ff0c77ac */ /* 0x000e220008000c00 */
[----:B------:R-:W-:Y:S02]  /*0150*/  MOV R15, RZ ;  /* 0x000000ff000f7202 */ /* 0x000fe40000000f00 */
[----:B------:R-:W-:Y:S01]  /*0160*/  MOV R6, R7 ;  /* 0x0000000700067202 */ /* 0x000fe20000000f00 */
[----:B------:R-:W-:-:S04]  /*0170*/  ULOP3.LUT UR10, UR8, 0x7ffffff0, URZ, 0xc0, !UPT ;  /* 0x7ffffff0080a7892 */ /* 0x000fc8000f8ec0ff */
[----:B------:R-:W-:Y:S02]  /*0180*/  UIADD3 UR11, UPT, UPT, -UR10, URZ, URZ ;  /* 0x000000ff0a0b7290 */ /* 0x000fe4000fffe1ff */
[----:B------:R-:W-:Y:S01]  /*0190*/  MOV R8, UR10 ;  /* 0x0000000a00087c02 */ /* 0x000fe20008000f00 */
[----:B0-----:R-:W-:Y:S02]  /*01a0*/  UIADD3 UR4, UP2, UPT, UR14, 0x20, URZ ;  /* 0x000000200e047890 */ /* 0x001fe4000ff5e0ff */
[----:B------:R-:W-:Y:S02]  /*01b0*/  UIADD3 UR6, UP1, UPT, UR12, 0x20, URZ ;  /* 0x000000200c067890 */ /* 0x000fe4000ff3e0ff */
[----:B------:R-:W-:Y:S02]  /*01c0*/  UIADD3.X UR5, UPT, UPT, URZ, UR15, URZ, UP2, !UPT ;  /* 0x0000000fff057290 */ /* 0x000fe400097fe4ff */
[----:B------:R-:W-:Y:S01]  /*01d0*/  MOV R2, UR4 ;  /* 0x0000000400027c02 */ /* 0x000fe20008000f00 */
[----:B------:R-:W-:-:S03]  /*01e0*/  UIADD3.X UR7, UPT, UPT, URZ, UR13, URZ, UP1, !UPT ;  /* 0x0000000dff077290 */ /* 0x000fc60008ffe4ff */
[----:B------:R-:W-:-:S09]  /*01f0*/  MOV R3, UR5 ;  /* 0x0000000500037c02 */ /* 0x000fd20008000f00 */
.L_x_2:
[----:B------:R-:W-:Y:S01]  /*0200*/  MOV R4, UR6 ;  /* 0x0000000600047c02 */ /* 0x000fe20008000f00 */
[----:B------:R-:W2:Y:S01]  /*0210*/  LDG.E R17, desc[UR16][R2.64+-0x20] ;  /* 0xffffe01002117981 */ /* 0x000ea2000c1e1900 */
[----:B------:R-:W-:-:S03]  /*0220*/  MOV R5, UR7 ;  /* 0x0000000700057c02 */ /* 0x000fc60008000f00 */
[----:B------:R-:W3:Y:S01]  /*0230*/  LDG.E R25, desc[UR16][R2.64+-0x1c] ;  /* 0xffffe41002197981 */ /* 0x000ee2000c1e1900 */
[----:B------:R-:W-:-:S03]  /*0240*/  IMAD.WIDE R4, R6, 0x4, R4 ;  /* 0x0000000406047825 */ /* 0x000fc600078e0204 */
[----:B------:R-:W4:Y:S04]  /*0250*/  LDG.E R19, desc[UR16][R2.64+-0x18] ;  /* 0xffffe81002137981 */ /* 0x000f28000c1e1900 */
[----:B------:R-:W2:Y:S04]  /*0260*/  LDG.E R16, desc[UR16][R4.64+-0x20] ;  /* 0xffffe01004107981 */ /* 0x000ea8000c1e1900 */
[----:B------:R-:W3:Y:S04]  /*0270*/  LDG.E R18, desc[UR16][R4.64+-0x1c] ;  /* 0xffffe41004127981 */ /* 0x000ee8000c1e1900 */
[----:B------:R-:W4:Y:S04]  /*0280*/  LDG.E R20, desc[UR16][R4.64+-0x18] ;  /* 0xffffe81004147981 */ /* 0x000f28000c1e1900 */
[----:B------:R-:W5:Y:S04]  /*0290*/  LDG.E R22, desc[UR16][R2.64+-0x14] ;  /* 0xffffec1002167981 */ /* 0x000f68000c1e1900 */
        /* <DEDUP_REMOVED lines=8> */
[----:B------:R-:W5:Y:S01]  /*0320*/  LDG.E R14, desc[UR16][R4.64+-0x4] ;  /* 0xfffffc10040e7981 */ /* 0x000f62000c1e1900 */
[----:B--2---:R-:W-:-:S03]  /*0330*/  FFMA R17, R16, R17, R15 ;  /* 0x0000001110117223 */ /* 0x004fc6000000000f */
[----:B------:R-:W2:Y:S04]  /*0340*/  LDG.E R15, desc[UR16][R2.64] ;  /* 0x00000010020f7981 */ /* 0x000ea8000c1e1900 */
[----:B------:R-:W2:Y:S01]  /*0350*/  LDG.E R16, desc[UR16][R4.64] ;  /* 0x0000001004107981 */ /* 0x000ea2000c1e1900 */
[----:B---3--:R-:W-:-:S03]  /*0360*/  FFMA R25, R18, R25, R17 ;  /* 0x0000001912197223 */ /* 0x008fc60000000011 */
[----:B------:R-:W3:Y:S01]  /*0370*/  LDG.E R17, desc[UR16][R2.64+0x4] ;  /* 0x0000041002117981 */ /* 0x000ee2000c1e1900 */
[----:B----4-:R-:W-:-:S03]  /*0380*/  FFMA R26, R20, R19, R25 ;  /* 0x00000013141a7223 */ /* 0x010fc60000000019 */
[----:B------:R-:W3:Y:S04]  /*0390*/  LDG.E R18, desc[UR16][R4.64+0x4] ;  /* 0x0000041004127981 */ /* 0x000ee8000c1e1900 */
[----:B------:R-:W4:Y:S01]  /*03a0*/  LDG.E R20, desc[UR16][R2.64+0x8] ;  /* 0x0000081002147981 */ /* 0x000f22000c1e1900 */
[----:B-----5:R-:W-:-:S03]  /*03b0*/  FFMA R25, R21, R22, R26 ;  /* 0x0000001615197223 */ /* 0x020fc6000000001a */
[----:B------:R-:W4:Y:S04]  /*03c0*/  LDG.E R19, desc[UR16][R4.64+0x8] ;  /* 0x0000081004137981 */ /* 0x000f28000c1e1900 */
[----:B------:R-:W5:Y:S01]  /*03d0*/  LDG.E R22, desc[UR16][R2.64+0xc] ;  /* 0x00000c1002167981 */ /* 0x000f62000c1e1900 */
[----:B------:R-:W-:-:S03]  /*03e0*/  FFMA R25, R24, R23, R25 ;  /* 0x0000001718197223 */ /* 0x000fc60000000019 */
[----:B------:R-:W5:Y:S04]  /*03f0*/  LDG.E R21, desc[UR16][R4.64+0xc] ;  /* 0x00000c1004157981 */ /* 0x000f68000c1e1900 */
[----:B------:R-:W5:Y:S01]  /*0400*/  LDG.E R24, desc[UR16][R2.64+0x10] ;  /* 0x0000101002187981 */ /* 0x000f62000c1e1900 */
[----:B------:R-:W-:-:S03]  /*0410*/  FFMA R25, R10, R9, R25 ;  /* 0x000000090a197223 */ /* 0x000fc60000000019 */
[----:B------:R-:W5:Y:S04]  /*0420*/  LDG.E R23, desc[UR16][R4.64+0x10] ;  /* 0x0000101004177981 */ /* 0x000f68000c1e1900 */
[----:B------:R-:W5:Y:S01]  /*0430*/  LDG.E R10, desc[UR16][R2.64+0x14] ;  /* 0x00001410020a7981 */ /* 0x000f62000c1e1900 */
[----:B------:R-:W-:-:S03]  /*0440*/  FFMA R27, R12, R11, R25 ;  /* 0x0000000b0c1b7223 */ /* 0x000fc60000000019 */
[----:B------:R-:W5:Y:S04]  /*0450*/  LDG.E R9, desc[UR16][R4.64+0x14] ;  /* 0x0000141004097981 */ /* 0x000f68000c1e1900 */
[----:B------:R-:W5:Y:S04]  /*0460*/  LDG.E R11, desc[UR16][R2.64+0x18] ;  /* 0x00001810020b7981 */ /* 0x000f68000c1e1900 */
[----:B------:R-:W5:Y:S04]  /*0470*/  LDG.E R12, desc[UR16][R4.64+0x18] ;  /* 0x00001810040c7981 */ /* 0x000f68000c1e1900 */
[----:B------:R-:W5:Y:S04]  /*0480*/  LDG.E R25, desc[UR16][R4.64+0x1c] ;  /* 0x00001c1004197981 */ /* 0x000f68000c1e1900 */
[----:B------:R0:W5:Y:S01]  /*0490*/  LDG.E R26, desc[UR16][R2.64+0x1c] ;  /* 0x00001c10021a7981 */ /* 0x000162000c1e1900 */
[----:B------:R-:W-:Y:S01]  /*04a0*/  FFMA R13, R14, R13, R27 ;  /* 0x0000000d0e0d7223 */ /* 0x000fe2000000001b */
[----:B------:R-:W-:-:S04]  /*04b0*/  UIADD3 UR11, UPT, UPT, UR11, 0x10, URZ ;  /* 0x000000100b0b7890 */ /* 0x000fc8000fffe0ff */
[----:B------:R-:W-:Y:S01]  /*04c0*/  UISETP.NE.AND UP1, UPT, UR11, URZ, UPT ;  /* 0x000000ff0b00728c */ /* 0x000fe2000bf25270 */
[----:B0-----:R-:W-:Y:S02]  /*04d0*/  IADD3 R2, P0, PT, R2, 0x40, RZ ;  /* 0x0000004002027810 */ /* 0x001fe40007f1e0ff */
[----:B------:R-:W-:Y:S02]  /*04e0*/  IADD3 R6, PT, PT, R6, 0x10, RZ ;  /* 0x0000001006067810 */ /* 0x000fe40007ffe0ff */
[----:B------:R-:W-:Y:S01]  /*04f0*/  IADD3.X R3, PT, PT, RZ, R3, RZ, P0, !PT ;  /* 0x00000003ff037210 */ /* 0x000fe200007fe4ff */
[----:B--2---:R-:W-:-:S04]  /*0500*/  FFMA R13, R16, R15, R13 ;  /* 0x0000000f100d7223 */ /* 0x004fc8000000000d */
[----:B---3--:R-:W-:-:S04]  /*0510*/  FFMA R18, R18, R17, R13 ;  /* 0x0000001112127223 */ /* 0x008fc8000000000d */
[----:B----4-:R-:W-:-:S04]  /*0520*/  FFMA R18, R19, R20, R18 ;  /* 0x0000001413127223 */ /* 0x010fc80000000012 */
[----:B-----5:R-:W-:-:S04]  /*0530*/  FFMA R18, R21, R22, R18 ;  /* 0x0000001615127223 */ /* 0x020fc80000000012 */
[----:B------:R-:W-:-:S04]  /*0540*/  FFMA R18, R23, R24, R18 ;  /* 0x0000001817127223 */ /* 0x000fc80000000012 */
[----:B------:R-:W-:-:S04]  /*0550*/  FFMA R9, R9, R10, R18 ;  /* 0x0000000a09097223 */ /* 0x000fc80000000012 */
[----:B------:R-:W-:-:S04]  /*0560*/  FFMA R12, R12, R11, R9 ;  /* 0x0000000b0c0c7223 */ /* 0x000fc80000000009 */
[----:B------:R-:W-:Y:S01]  /*0570*/  FFMA R15, R25, R26, R12 ;  /* 0x0000001a190f7223 */ /* 0x000fe2000000000c */
[----:B------:R-:W-:Y:S06]  /*0580*/  BRA.U UP1, `(.L_x_2) ;  /* 0xfffffffd011c7547 */ /* 0x000fec000b83ffff */
.L_x_1:
[----:B------:R-:W-:Y:S05]  /*0590*/  BRA.U !UP0, `(.L_x_0) ;  /* 0x0000000508307547 */ /* 0x000fea000b800000 */
[----:B------:R-:W-:Y:S02]  /*05a0*/  UISETP.GE.U32.AND UP0, UPT, UR9, 0x8, UPT ;  /* 0x000000080900788c */ /* 0x000fe4000bf06070 */
[----:B------:R-:W-:-:S04]  /*05b0*/  ULOP3.LUT UR5, UR8, 0x7, URZ, 0xc0, !UPT ;  /* 0x0000000708057892 */ /* 0x000fc8000f8ec0ff */
[----:B------:R-:W-:-:S03]  /*05c0*/  UISETP.NE.AND UP1, UPT, UR5, URZ, UPT ;  /* 0x000000ff0500728c */ /* 0x000fc6000bf25270 */
[----:B------:R-:W-:Y:S08]  /*05d0*/  BRA.U !UP0, `(.L_x_3) ;  /* 0x0000000108787547 */ /* 0x000ff0000b800000 */
[----:B------:R-:W0:Y:S01]  /*05e0*/  LDC.64 R2, c[0x0][0x380] ;  /* 0x0000e000ff027b82 */ /* 0x000e220000000a00 */
[----:B------:R-:W-:-:S07]  /*05f0*/  IADD3 R9, PT, PT, R7, R8, RZ ;  /* 0x0000000807097210 */ /* 0x000fce0007ffe0ff */
[----:B------:R-:W1:Y:S01]  /*0600*/  LDC.64 R4, c[0x0][0x388] ;  /* 0x0000e200ff047b82 */ /* 0x000e620000000a00 */
[----:B0-----:R-:W-:-:S05]  /*0610*/  IMAD.WIDE R2, R9, 0x4, R2 ;  /* 0x0000000409027825 */ /* 0x001fca00078e0202 */
[----:B------:R-:W2:Y:S01]  /*0620*/  LDG.E R10, desc[UR16][R2.64] ;  /* 0x00000010020a7981 */ /* 0x000ea2000c1e1900 */
[----:B-1----:R-:W-:-:S03]  /*0630*/  IMAD.WIDE.U32 R4, R8, 0x4, R4 ;  /* 0x0000000408047825 */ /* 0x002fc600078e0004 */
[----:B------:R-:W3:Y:S04]  /*0640*/  LDG.E R13, desc[UR16][R2.64+0x4] ;  /* 0x00000410020d7981 */ /* 0x000ee8000c1e1900 */
[----:B------:R-:W2:Y:S04]  /*0650*/  LDG.E R11, desc[UR16][R4.64] ;  /* 0x00000010040b7981 */ /* 0x000ea8000c1e1900 */
[----:B------:R-:W3:Y:S04]  /*0660*/  LDG.E R12, desc[UR16][R4.64+0x4] ;  /* 0x00000410040c7981 */ /* 0x000ee8000c1e1900 */
[----:B------:R-:W4:Y:S04]  /*0670*/  LDG.E R17, desc[UR16][R2.64+0x8] ;  /* 0x0000081002117981 */ /* 0x000f28000c1e1900 */
        /* <DEDUP_REMOVED lines=11> */
[----:B------:R-:W-:Y:S01]  /*0730*/  IADD3 R8, PT, PT, R8, 0x8, RZ ;  /* 0x0000000808087810 */ /* 0x000fe20007ffe0ff */
[----:B--2---:R-:W-:-:S04]  /*0740*/  FFMA R10, R10, R11, R15 ;  /* 0x0000000b0a0a7223 */ /* 0x004fc8000000000f */
[----:B---3--:R-:W-:-:S04]  /*0750*/  FFMA R10, R13, R12, R10 ;  /* 0x0000000c0d0a7223 */ /* 0x008fc8000000000a */
[----:B----4-:R-:W-:-:S04]  /*0760*/  FFMA R10, R17, R14, R10 ;  /* 0x0000000e110a7223 */ /* 0x010fc8000000000a */
[----:B-----5:R-:W-:-:S04]  /*0770*/  FFMA R10, R19, R16, R10 ;  /* 0x00000010130a7223 */ /* 0x020fc8000000000a */
[----:B------:R-:W-:-:S04]  /*0780*/  FFMA R10, R21, R18, R10 ;  /* 0x00000012150a7223 */ /* 0x000fc8000000000a */
[----:B------:R-:W-:-:S04]  /*0790*/  FFMA R23, R23, R20, R10 ;  /* 0x0000001417177223 */ /* 0x000fc8000000000a */
[----:B------:R-:W-:-:S04]  /*07a0*/  FFMA R6, R6, R9, R23 ;  /* 0x0000000906067223 */ /* 0x000fc80000000017 */
[----:B------:R-:W-:-:S07]  /*07b0*/  FFMA R15, R25, R22, R6 ;  /* 0x00000016190f7223 */ /* 0x000fce0000000006 */
.L_x_3:
        /* <DEDUP_REMOVED lines=17> */
[----:B------:R-:W5:Y:S01]  /*08d0*/  LDG.E R14, desc[UR16][R4.64+0xc] ;  /* 0x00000c10040e7981 */ /* 0x000f62000c1e1900 */
[----:B------:R-:W-:Y:S01]  /*08e0*/  IADD3 R8, PT, PT, R8, 0x4, RZ ;  /* 0x0000000408087810 */ /* 0x000fe20007ffe0ff */
[----:B--2---:R-:W-:-:S04]  /*08f0*/  FFMA R6, R6, R9, R15 ;  /* 0x0000000906067223 */ /* 0x004fc8000000000f */
[----:B---3--:R-:W-:-:S04]  /*0900*/  FFMA R6, R11, R10, R6 ;  /* 0x0000000a0b067223 */ /* 0x008fc80000000006 */
[----:B----4-:R-:W-:-:S04]  /*0910*/  FFMA R6, R13, R12, R6 ;  /* 0x0000000c0d067223 */ /* 0x010fc80000000006 */
[----:B-----5:R-:W-:-:S07]  /*0920*/  FFMA R15, R17, R14, R6 ;  /* 0x0000000e110f7223 */ /* 0x020fce0000000006 */
.L_x_4:
[----:B------:R-:W-:Y:S05]  /*0930*/  BRA.U !UP1, `(.L_x_0) ;  /* 0x0000000109487547 */ /* 0x000fea000b800000 */
[----:B------:R-:W0:Y:S01]  /*0940*/  LDC.64 R2, c[0x0][0x388] ;  /* 0x0000e200ff027b82 */ /* 0x000e220000000a00 */
[----:B------:R-:W-:Y:S01]  /*0950*/  IADD3 R7, PT, PT, R7, R8, RZ ;  /* 0x0000000807077210 */ /* 0x000fe20007ffe0ff */
[----:B------:R-:W-:-:S06]  /*0960*/  UIADD3 UR4, UPT, UPT, -UR4, URZ, URZ ;  /* 0x000000ff04047290 */ /* 0x000fcc000fffe1ff */
[----:B------:R-:W1:Y:S01]  /*0970*/  LDC.64 R10, c[0x0][0x380] ;  /* 0x0000e000ff0a7b82 */ /* 0x000e620000000a00 */
[----:B0-----:R-:W-:-:S03]  /*0980*/  IMAD.WIDE.U32 R2, R8, 0x4, R2 ;  /* 0x0000000408027825 */ /* 0x001fc600078e0002 */
[----:B------:R-:W-:Y:S02]  /*0990*/  MOV R6, R2 ;  /* 0x0000000200067202 */ /* 0x000fe40000000f00 */
[----:B------:R-:W-:-:S07]  /*09a0*/  MOV R5, R3 ;  /* 0x0000000300057202 */ /* 0x000fce0000000f00 */
.L_x_5:
[----:B-1----:R-:W-:Y:S01]  /*09b0*/  IMAD.WIDE R2, R7, 0x4, R10 ;  /* 0x0000000407027825 */ /* 0x002fe200078e020a */
[----:B------:R-:W-:-:S05]  /*09c0*/  MOV R4, R6 ;  /* 0x0000000600047202 */ /* 0x000fca0000000f00 */
[----:B------:R-:W2:Y:S04]  /*09d0*/  LDG.E R2, desc[UR16][R2.64] ;  /* 0x0000001002027981 */ /* 0x000ea8000c1e1900 */
[----:B------:R0:W2:Y:S01]  /*09e0*/  LDG.E R4, desc[UR16][R4.64] ;  /* 0x0000001004047981 */ /* 0x0000a2000c1e1900 */
[----:B------:R-:W-:Y:S01]  /*09f0*/  UIADD3 UR4, UPT, UPT, UR4, 0x1, URZ ;  /* 0x0000000104047890 */ /* 0x000fe2000fffe0ff */
[----:B------:R-:W-:Y:S02]  /*0a00*/  IADD3 R6, P0, PT, R6, 0x4, RZ ;  /* 0x0000000406067810 */ /* 0x000fe40007f1e0ff */
[----:B------:R-:W-:Y:S01]  /*0a10*/  IADD3 R7, PT, PT, R7, 0x1, RZ ;  /* 0x0000000107077810 */ /* 0x000fe20007ffe0ff */
[----:B------:R-:W-:Y:S01]  /*0a20*/  UISETP.NE.AND UP0, UPT, UR4, URZ, UPT ;  /* 0x000000ff0400728c */ /* 0x000fe2000bf05270 */
[----:B0-----:R-:W-:Y:S01]  /*0a30*/  IADD3.X R5, PT, PT, RZ, R5, RZ, P0, !PT ;  /* 0x00000005ff057210 */ /* 0x001fe200007fe4ff */
[----:B--2---:R-:W-:-:S07]  /*0a40*/  FFMA R15, R2, R4, R15 ;  /* 0x00000004020f7223 */ /* 0x004fce000000000f */
[----:B------:R-:W-:Y:S05]  /*0a50*/  BRA.U UP0, `(.L_x_5) ;  /* 0xfffffffd00d47547 */ /* 0x000fea000b83ffff */
.L_x_0:
[----:B------:R-:W0:Y:S02]  /*0a60*/  LDC.64 R2, c[0x0][0x390] ;  /* 0x0000e400ff027b82 */ /* 0x000e240000000a00 */
[----:B0-----:R-:W-:-:S05]  /*0a70*/  IMAD.WIDE R2, R0, 0x4, R2 ;  /* 0x0000000400027825 */ /* 0x001fca00078e0202 */
[----:B------:R-:W-:Y:S01]  /*0a80*/  STG.E desc[UR16][R2.64], R15 ;  /* 0x0000000f02007986 */ /* 0x000fe2000c101910 */
[----:B------:R-:W-:Y:S05]  /*0a90*/  EXIT ;  /* 0x000000000000794d */ /* 0x000fea0003800000 */
.L_x_6:
[----:B------:R-:W-:-:S00]  /*0aa0*/  BRA `(.L_x_6) ;  /* 0xfffffffc00fc7947 */ /* 0x000fc0000383ffff */
[----:B------:R-:W-:-:S00]  /*0ab0*/  NOP ;  /* 0x0000000000007918 */ /* 0x000fc00000000000 */
        /* <DEDUP_REMOVED lines=12> */
.L_x_7:


//--------------------- .nv.shared.reserved.0     --------------------------
	.section	.nv.shared.reserved.0,"aw",@nobits
	.weak		__nv_reservedSMEM_offset_0_alias
	.size		__nv_reservedSMEM_offset_0_alias, 0, 64
	.other		__nv_reservedSMEM_offset_0_alias,@"STO_CUDA_RESERVED_SHARED STV_DEFAULT"
__nv_reservedSMEM_offset_0_alias:
	.zero		0
	.zero		64


//--------------------- .nv.constant0._Z4gemvPKfS0_Pfii --------------------------
	.section	.nv.constant0._Z4gemvPKfS0_Pfii,"a",@progbits
	.sectionflags	@""
	.align	4
.nv.constant0._Z4gemvPKfS0_Pfii:
	.zero		928


//--------------------- SYMBOLS --------------------------

	.type		.nv.reservedSmem.offset0,@object
	.size		.nv.reservedSmem.offset0,0x4
